//
// Generated by NVIDIA NVVM Compiler
//
// Compiler Build ID: CL-36424714
// Cuda compilation tools, release 13.0, V13.0.88
// Based on NVVM 20.0.0
//

.version 9.0
.target sm_100
.address_size 64

	// .globl	Saxpy

.visible .entry Saxpy(
	.param .u32 Saxpy_param_0,
	.param .f32 Saxpy_param_1,
	.param .u64 .ptr .align 1 Saxpy_param_2,
	.param .u64 .ptr .align 1 Saxpy_param_3,
	.param .u64 .ptr .align 1 Saxpy_param_4
)
{
	.reg .pred 	%p<2>;
	.reg .b32 	%r<6>;
	.reg .b32 	%f<5>;
	.reg .b64 	%rd<11>;

	ld.param.u32 	%r2, [Saxpy_param_0];
	ld.param.f32 	%f1, [Saxpy_param_1];
	ld.param.u64 	%rd1, [Saxpy_param_2];
	ld.param.u64 	%rd2, [Saxpy_param_3];
	ld.param.u64 	%rd3, [Saxpy_param_4];
	mov.u32 	%r3, %ntid.x;
	mov.u32 	%r4, %ctaid.x;
	mov.u32 	%r5, %tid.x;
	mad.lo.s32 	%r1, %r3, %r4, %r5;
	setp.ge.s32 	%p1, %r1, %r2;
	@%p1 bra 	$L__BB0_2;
	cvta.to.global.u64 	%rd4, %rd2;
	cvta.to.global.u64 	%rd5, %rd3;
	cvta.to.global.u64 	%rd6, %rd1;
	mul.wide.s32 	%rd7, %r1, 4;
	add.s64 	%rd8, %rd4, %rd7;
	ld.global.f32 	%f2, [%rd8];
	add.s64 	%rd9, %rd5, %rd7;
	ld.global.f32 	%f3, [%rd9];
	fma.rn.f32 	%f4, %f1, %f2, %f3;
	add.s64 	%rd10, %rd6, %rd7;
	st.global.f32 	[%rd10], %f4;
$L__BB0_2:
	ret;

}


// ===== COMPILED SASS (sm_100) =====

	.target	sm_100

	.elftype	@"ET_EXEC"


//--------------------- .note.nv.tkinfo           --------------------------
	.section	.note.nv.tkinfo,"",@"SHT_NOTE"
	.sectionflags	@"SHF_NOTE_NV_TKINFO"
	.tkinfo
        /*0018*/ 	.word	0x00000002
        /*0030*/ 	.string	""
        /*0030*/ 	.string	"ptxas"
        /*0030*/ 	.string	"Cuda compilation tools, release 13.0, V13.0.88"
        /*0030*/ 	.string	"Build cuda_13.0.r13.0/compiler.36424714_0"
        /*0030*/ 	.string	"-arch sm_100 -m 64 "



//--------------------- .note.nv.cuinfo           --------------------------
	.section	.note.nv.cuinfo,"",@"SHT_NOTE"
	.sectionflags	@"SHF_NOTE_NV_CUINFO"
        /*0018*/ 	.short	0x0002
        /*001a*/ 	.short	0x0064
        /*001c*/ 	.short	0x0082
	.zero		2


//--------------------- .nv.info                  --------------------------
	.section	.nv.info,"",@"SHT_CUDA_INFO"
	.align	4


	//----- nvinfo : EIATTR_REGCOUNT
	.align		4
        /*0000*/ 	.byte	0x04, 0x2f
        /*0002*/ 	.short	(.L_1 - .L_0)
	.align		4
.L_0:
        /*0004*/ 	.word	index@(Saxpy)
        /*0008*/ 	.word	0x0000000c


	//----- nvinfo : EIATTR_FRAME_SIZE
	.align		4
.L_1:
        /*000c*/ 	.byte	0x04, 0x11
        /*000e*/ 	.short	(.L_3 - .L_2)
	.align		4
.L_2:
        /*0010*/ 	.word	index@(Saxpy)
        /*0014*/ 	.word	0x00000000


	//----- nvinfo : EIATTR_MIN_STACK_SIZE
	.align		4
.L_3:
        /*0018*/ 	.byte	0x04, 0x12
        /*001a*/ 	.short	(.L_5 - .L_4)
	.align		4
.L_4:
        /*001c*/ 	.word	index@(Saxpy)
        /*0020*/ 	.word	0x00000000
.L_5:


//--------------------- .nv.compat                --------------------------
	.section	.nv.compat,"",@"SHT_CUDA_COMPAT_INFO"
	.align	4
        /*0000*/ 	.byte	0x02, 0x09, 0x00, 0x00, 0x02, 0x02, 0x01, 0x00, 0x02, 0x05, 0x05, 0x00, 0x03, 0x07, 0x01, 0x01
        /*0010*/ 	.byte	0x02, 0x03, 0x00, 0x00, 0x02, 0x06, 0x01, 0x00, 0x04, 0x0b, 0x08, 0x00, 0x09, 0x00, 0x00, 0x00
        /*0020*/ 	.byte	0x00, 0x00, 0x00, 0x00


//--------------------- .nv.info.Saxpy            --------------------------
	.section	.nv.info.Saxpy,"",@"SHT_CUDA_INFO"
	.sectionflags	@""
	.align	4


	//----- nvinfo : EIATTR_CUDA_API_VERSION
	.align		4
        /*0000*/ 	.byte	0x04, 0x37
        /*0002*/ 	.short	(.L_7 - .L_6)
.L_6:
        /*0004*/ 	.word	0x00000082


	//----- nvinfo : EIATTR_KPARAM_INFO
	.align		4
.L_7:
        /*0008*/ 	.byte	0x04, 0x17
        /*000a*/ 	.short	(.L_9 - .L_8)
.L_8:
        /*000c*/ 	.word	0x00000000
        /*0010*/ 	.short	0x0004
        /*0012*/ 	.short	0x0018
        /*0014*/ 	.byte	0x00, 0xf5, 0x21, 0x00


	//----- nvinfo : EIATTR_KPARAM_INFO
	.align		4
.L_9:
        /*0018*/ 	.byte	0x04, 0x17
        /*001a*/ 	.short	(.L_11 - .L_10)
.L_10:
        /*001c*/ 	.word	0x00000000
        /*0020*/ 	.short	0x0003
        /*0022*/ 	.short	0x0010
        /*0024*/ 	.byte	0x00, 0xf5, 0x21, 0x00


	//----- nvinfo : EIATTR_KPARAM_INFO
	.align		4
.L_11:
        /*0028*/ 	.byte	0x04, 0x17
        /*002a*/ 	.short	(.L_13 - .L_12)
.L_12:
        /*002c*/ 	.word	0x00000000
        /*0030*/ 	.short	0x0002
        /*0032*/ 	.short	0x0008
        /*0034*/ 	.byte	0x00, 0xf5, 0x21, 0x00


	//----- nvinfo : EIATTR_KPARAM_INFO
	.align		4
.L_13:
        /*0038*/ 	.byte	0x04, 0x17
        /*003a*/ 	.short	(.L_15 - .L_14)
.L_14:
        /*003c*/ 	.word	0x00000000
        /*0040*/ 	.short	0x0001
        /*0042*/ 	.short	0x0004
        /*0044*/ 	.byte	0x00, 0xf0, 0x11, 0x00


	//----- nvinfo : EIATTR_KPARAM_INFO
	.align		4
.L_15:
        /*0048*/ 	.byte	0x04, 0x17
        /*004a*/ 	.short	(.L_17 - .L_16)
.L_16:
        /*004c*/ 	.word	0x00000000
        /*0050*/ 	.short	0x0000
        /*0052*/ 	.short	0x0000
        /*0054*/ 	.byte	0x00, 0xf0, 0x11, 0x00


	//----- nvinfo : EIATTR_SPARSE_MMA_MASK
	.align		4
.L_17:
        /*0058*/ 	.byte	0x03, 0x50
        /*005a*/ 	.short	0x0000


	//----- nvinfo : EIATTR_MAXREG_COUNT
	.align		4
        /*005c*/ 	.byte	0x03, 0x1b
        /*005e*/ 	.short	0x00ff


	//----- nvinfo : EIATTR_MERCURY_ISA_VERSION
	.align		4
        /*0060*/ 	.byte	0x03, 0x5f
        /*0062*/ 	.short	0x0101


	//----- nvinfo : EIATTR_VRC_CTA_INIT_COUNT
	.align		4
        /*0064*/ 	.byte	0x02, 0x4a
	.zero		1
	.zero		1


	//----- nvinfo : EIATTR_EXIT_INSTR_OFFSETS
	.align		4
        /*0068*/ 	.byte	0x04, 0x1c
        /*006a*/ 	.short	(.L_19 - .L_18)


	//   ....[0]....
.L_18:
        /*006c*/ 	.word	0x00000070


	//   ....[1]....
        /*0070*/ 	.word	0x00000140


	//----- nvinfo : EIATTR_CBANK_PARAM_SIZE
	.align		4
.L_19:
        /*0074*/ 	.byte	0x03, 0x19
        /*0076*/ 	.short	0x0020


	//----- nvinfo : EIATTR_PARAM_CBANK
	.align		4
        /*0078*/ 	.byte	0x04, 0x0a
        /*007a*/ 	.short	(.L_21 - .L_20)
	.align		4
.L_20:
        /*007c*/ 	.word	index@(.nv.constant0.Saxpy)
        /*0080*/ 	.short	0x0380
        /*0082*/ 	.short	0x0020


	//----- nvinfo : EIATTR_SW_WAR
	.align		4
.L_21:
        /*0084*/ 	.byte	0x04, 0x36
        /*0086*/ 	.short	(.L_23 - .L_22)
.L_22:
        /*0088*/ 	.word	0x00000008
.L_23:


//--------------------- .nv.callgraph             --------------------------
	.section	.nv.callgraph,"",@"SHT_CUDA_CALLGRAPH"
	.align	4
	.sectionentsize	8
	.align		4
        /*0000*/ 	.word	0x00000000
	.align		4
        /*0004*/ 	.word	0xffffffff
	.align		4
        /*0008*/ 	.word	0x00000000
	.align		4
        /*000c*/ 	.word	0xfffffffe
	.align		4
        /*0010*/ 	.word	0x00000000
	.align		4
        /*0014*/ 	.word	0xfffffffd
	.align		4
        /*0018*/ 	.word	0x00000000
	.align		4
        /*001c*/ 	.word	0xfffffffc


//--------------------- .text.Saxpy               --------------------------
	.section	.text.Saxpy,"ax",@progbits
	.align	128
        .global         Saxpy
        .type           Saxpy,@function
        .size           Saxpy,(.L_x_1 - Saxpy)
        .other          Saxpy,@"STO_CUDA_ENTRY STV_DEFAULT"
Saxpy:
.text.Saxpy:
[----:B------:R-:W-:Y:S01]  /*0000*/  LDC R1, c[0x0][0x37c] ;  /* 0x0000df00ff017b82 */ /* 0x000fe20000000800 */
[----:B------:R-:W0:Y:S01]  /*0010*/  S2R R9, SR_CTAID.X ;  /* 0x0000000000097919 */ /* 0x000e220000002500 */
[----:B------:R-:W0:Y:S01]  /*0020*/  LDCU UR4, c[0x0][0x360] ;  /* 0x00006c00ff0477ac */ /* 0x000e220008000800 */
[----:B------:R-:W0:Y:S01]  /*0030*/  S2R R0, SR_TID.X ;  /* 0x0000000000007919 */ /* 0x000e220000002100 */
[----:B------:R-:W1:Y:S01]  /*0040*/  LDCU UR5, c[0x0][0x380] ;  /* 0x00007000ff0577ac */ /* 0x000e620008000800 */
[----:B0-----:R-:W-:-:S05]  /*0050*/  IMAD R9, R9, UR4, R0 ;  /* 0x0000000409097c24 */ /* 0x001fca000f8e0200 */
[----:B-1----:R-:W-:-:S13]  /*0060*/  ISETP.GE.AND P0, PT, R9, UR5, PT ;  /* 0x0000000509007c0c */ /* 0x002fda000bf06270 */
[----:B------:R-:W-:Y:S05]  /*0070*/  @P0 EXIT ;  /* 0x000000000000094d */ /* 0x000fea0003800000 */
[----:B------:R-:W0:Y:S01]  /*0080*/  LDC.64 R2, c[0x0][0x390] ;  /* 0x0000e400ff027b82 */ /* 0x000e220000000a00 */
[----:B------:R-:W1:Y:S01]  /*0090*/  LDCU.64 UR4, c[0x0][0x358] ;  /* 0x00006b00ff0477ac */ /* 0x000e620008000a00 */
[----:B------:R-:W2:Y:S06]  /*00a0*/  LDCU UR6, c[0x0][0x384] ;  /* 0x00007080ff0677ac */ /* 0x000eac0008000800 */
[----:B------:R-:W3:Y:S08]  /*00b0*/  LDC.64 R4, c[0x0][0x398] ;  /* 0x0000e600ff047b82 */ /* 0x000ef00000000a00 */
[----:B------:R-:W4:Y:S01]  /*00c0*/  LDC.64 R6, c[0x0][0x388] ;  /* 0x0000e200ff067b82 */ /* 0x000f220000000a00 */
[----:B0-----:R-:W-:-:S06]  /*00d0*/  IMAD.WIDE R2, R9, 0x4, R2 ;  /* 0x0000000409027825 */ /* 0x001fcc00078e0202 */
[----:B-1----:R-:W2:Y:S01]  /*00e0*/  LDG.E R2, desc[UR4][R2.64] ;  /* 0x0000000402027981 */ /* 0x002ea2000c1e1900 */
[----:B---3--:R-:W-:-:S06]  /*00f0*/  IMAD.WIDE R4, R9, 0x4, R4 ;  /* 0x0000000409047825 */ /* 0x008fcc00078e0204 */
[----:B------:R-:W2:Y:S01]  /*0100*/  LDG.E R5, desc[UR4][R4.64] ;  /* 0x0000000404057981 */ /* 0x000ea2000c1e1900 */
[----:B----4-:R-:W-:-:S04]  /*0110*/  IMAD.WIDE R6, R9, 0x4, R6 ;  /* 0x0000000409067825 */ /* 0x010fc800078e0206 */
[----:B--2---:R-:W-:-:S05]  /*0120*/  FFMA R9, R2, UR6, R5 ;  /* 0x0000000602097c23 */ /* 0x004fca0008000005 */
[----:B------:R-:W-:Y:S01]  /*0130*/  STG.E desc[UR4][R6.64], R9 ;  /* 0x0000000906007986 */ /* 0x000fe2000c101904 */
[----:B------:R-:W-:Y:S05]  /*0140*/  EXIT ;  /* 0x000000000000794d */ /* 0x000fea0003800000 */
.L_x_0:
[----:B------:R-:W-:-:S00]  /*0150*/  BRA `(.L_x_0) ;  /* 0xfffffffc00fc7947 */ /* 0x000fc0000383ffff */
[----:B------:R-:W-:-:S00]  /*0160*/  NOP ;  /* 0x0000000000007918 */ /* 0x000fc00000000000 */
        /* <DEDUP_REMOVED lines=9> */
.L_x_1:


//--------------------- .nv.shared.reserved.0     --------------------------
	.section	.nv.shared.reserved.0,"aw",@nobits
	.weak		__nv_reservedSMEM_offset_0_alias
	.size		__nv_reservedSMEM_offset_0_alias, 0, 64
	.other		__nv_reservedSMEM_offset_0_alias,@"STO_CUDA_RESERVED_SHARED STV_DEFAULT"
__nv_reservedSMEM_offset_0_alias:
	.zero		0
	.zero		64


//--------------------- .nv.constant0.Saxpy       --------------------------
	.section	.nv.constant0.Saxpy,"a",@progbits
	.sectionflags	@""
	.align	4
.nv.constant0.Saxpy:
	.zero		928


//--------------------- SYMBOLS --------------------------

	.type		.nv.reservedSmem.offset0,@object
	.size		.nv.reservedSmem.offset0,0x4
